	.headerflags	@"EF_CUDA_TEXMODE_UNIFIED EF_CUDA_64BIT_ADDRESS EF_CUDA_ACCELERATORS EF_CUDA_SM90 EF_CUDA_VIRTUAL_SM(EF_CUDA_SM90)"
	.elftype	@"ET_EXEC"


//--------------------- .nv.info                  --------------------------
	.section	.nv.info,"",@"SHT_CUDA_INFO"
	.align	4


	//----- nvinfo : EIATTR_REGCOUNT
	.align		4
        /*0000*/ 	.byte	0x04, 0x2f
        /*0002*/ 	.short	(.L_3 - .L_2)
	.align		4
.L_2:
        /*0004*/ 	.word	index@(triton_poi_fused__native_batch_norm_legit_no_training_mul_sigmoid_0)
        /*0008*/ 	.word	0x00000010


	//----- nvinfo : EIATTR_MIN_STACK_SIZE
	.align		4
.L_3:
        /*000c*/ 	.byte	0x04, 0x12
        /*000e*/ 	.short	(.L_5 - .L_4)
	.align		4
.L_4:
        /*0010*/ 	.word	index@(triton_poi_fused__native_batch_norm_legit_no_training_mul_sigmoid_0)
        /*0014*/ 	.word	0x00000000


	//----- nvinfo : EIATTR_FRAME_SIZE
	.align		4
.L_5:
        /*0018*/ 	.byte	0x04, 0x11
        /*001a*/ 	.short	(.L_7 - .L_6)
	.align		4
.L_6:
        /*001c*/ 	.word	index@(triton_poi_fused__native_batch_norm_legit_no_training_mul_sigmoid_0)
        /*0020*/ 	.word	0x00000000


	//----- nvinfo : EIATTR_MIN_STACK_SIZE
	.align		4
.L_7:
        /*0024*/ 	.byte	0x04, 0x12
        /*0026*/ 	.short	(.L_9 - .L_8)
	.align		4
.L_8:
        /*0028*/ 	.word	index@(triton_poi_fused__native_batch_norm_legit_no_training_mul_sigmoid_0)
        /*002c*/ 	.word	0x00000000
.L_9:


//--------------------- .nv.info.triton_poi_fused__native_batch_norm_legit_no_training_mul_sigmoid_0 --------------------------
	.section	.nv.info.triton_poi_fused__native_batch_norm_legit_no_training_mul_sigmoid_0,"",@"SHT_CUDA_INFO"
	.sectionflags	@""
	.align	4


	//----- nvinfo : EIATTR_CUDA_API_VERSION
	.align		4
        /*0000*/ 	.byte	0x04, 0x37
        /*0002*/ 	.short	(.L_11 - .L_10)
.L_10:
        /*0004*/ 	.word	0x0000007c


	//----- nvinfo : EIATTR_KPARAM_INFO
	.align		4
.L_11:
        /*0008*/ 	.byte	0x04, 0x17
        /*000a*/ 	.short	(.L_13 - .L_12)
.L_12:
        /*000c*/ 	.word	0x00000000
        /*0010*/ 	.short	0x0006
        /*0012*/ 	.short	0x0030
        /*0014*/ 	.byte	0x00, 0xf0, 0x11, 0x00


	//----- nvinfo : EIATTR_KPARAM_INFO
	.align		4
.L_13:
        /*0018*/ 	.byte	0x04, 0x17
        /*001a*/ 	.short	(.L_15 - .L_14)
.L_14:
        /*001c*/ 	.word	0x00000000
        /*0020*/ 	.short	0x0005
        /*0022*/ 	.short	0x0028
        /*0024*/ 	.byte	0x00, 0xf4, 0x21, 0x00


	//----- nvinfo : EIATTR_KPARAM_INFO
	.align		4
.L_15:
        /*0028*/ 	.byte	0x04, 0x17
        /*002a*/ 	.short	(.L_17 - .L_16)
.L_16:
        /*002c*/ 	.word	0x00000000
        /*0030*/ 	.short	0x0004
        /*0032*/ 	.short	0x0020
        /*0034*/ 	.byte	0x00, 0xf4, 0x21, 0x00


	//----- nvinfo : EIATTR_KPARAM_INFO
	.align		4
.L_17:
        /*0038*/ 	.byte	0x04, 0x17
        /*003a*/ 	.short	(.L_19 - .L_18)
.L_18:
        /*003c*/ 	.word	0x00000000
        /*0040*/ 	.short	0x0003
        /*0042*/ 	.short	0x0018
        /*0044*/ 	.byte	0x00, 0xf4, 0x21, 0x00


	//----- nvinfo : EIATTR_KPARAM_INFO
	.align		4
.L_19:
        /*0048*/ 	.byte	0x04, 0x17
        /*004a*/ 	.short	(.L_21 - .L_20)
.L_20:
        /*004c*/ 	.word	0x00000000
        /*0050*/ 	.short	0x0002
        /*0052*/ 	.short	0x0010
        /*0054*/ 	.byte	0x00, 0xf4, 0x21, 0x00


	//----- nvinfo : EIATTR_KPARAM_INFO
	.align		4
.L_21:
        /*0058*/ 	.byte	0x04, 0x17
        /*005a*/ 	.short	(.L_23 - .L_22)
.L_22:
        /*005c*/ 	.word	0x00000000
        /*0060*/ 	.short	0x0001
        /*0062*/ 	.short	0x0008
        /*0064*/ 	.byte	0x00, 0xf4, 0x21, 0x00


	//----- nvinfo : EIATTR_KPARAM_INFO
	.align		4
.L_23:
        /*0068*/ 	.byte	0x04, 0x17
        /*006a*/ 	.short	(.L_25 - .L_24)
.L_24:
        /*006c*/ 	.word	0x00000000
        /*0070*/ 	.short	0x0000
        /*0072*/ 	.short	0x0000
        /*0074*/ 	.byte	0x00, 0xf4, 0x21, 0x00


	//----- nvinfo : EIATTR_SPARSE_MMA_MASK
	.align		4
.L_25:
        /*0078*/ 	.byte	0x03, 0x50
        /*007a*/ 	.short	0x0000


	//----- nvinfo : EIATTR_MAXREG_COUNT
	.align		4
        /*007c*/ 	.byte	0x03, 0x1b
        /*007e*/ 	.short	0x00ff


	//----- nvinfo : EIATTR_EXIT_INSTR_OFFSETS
	.align		4
        /*0080*/ 	.byte	0x04, 0x1c
        /*0082*/ 	.short	(.L_27 - .L_26)


	//   ....[0]....
.L_26:
        /*0084*/ 	.word	0x000003a0


	//----- nvinfo : EIATTR_REQNTID
	.align		4
.L_27:
        /*0088*/ 	.byte	0x04, 0x10
        /*008a*/ 	.short	(.L_29 - .L_28)
.L_28:
        /*008c*/ 	.word	0x00000080
        /*0090*/ 	.word	0x00000001
        /*0094*/ 	.word	0x00000001


	//----- nvinfo : EIATTR_CBANK_PARAM_SIZE
	.align		4
.L_29:
        /*0098*/ 	.byte	0x03, 0x19
        /*009a*/ 	.short	0x0034


	//----- nvinfo : EIATTR_PARAM_CBANK
	.align		4
        /*009c*/ 	.byte	0x04, 0x0a
        /*009e*/ 	.short	(.L_31 - .L_30)
	.align		4
.L_30:
        /*00a0*/ 	.word	index@(.nv.constant0.triton_poi_fused__native_batch_norm_legit_no_training_mul_sigmoid_0)
        /*00a4*/ 	.short	0x0210
        /*00a6*/ 	.short	0x0034


	//----- nvinfo : EIATTR_SW_WAR
	.align		4
.L_31:
        /*00a8*/ 	.byte	0x04, 0x36
        /*00aa*/ 	.short	(.L_33 - .L_32)
.L_32:
        /*00ac*/ 	.word	0x00000008
.L_33:


//--------------------- .nv.callgraph             --------------------------
	.section	.nv.callgraph,"",@"SHT_CUDA_CALLGRAPH"
	.align	4
	.sectionentsize	8
	.align		4
        /*0000*/ 	.word	0x00000000
	.align		4
        /*0004*/ 	.word	0xffffffff
	.align		4
        /*0008*/ 	.word	0x00000000
	.align		4
        /*000c*/ 	.word	0xfffffffe
	.align		4
        /*0010*/ 	.word	0x00000000
	.align		4
        /*0014*/ 	.word	0xfffffffd
	.align		4
        /*0018*/ 	.word	0x00000000
	.align		4
        /*001c*/ 	.word	0xfffffffc


//--------------------- .nv.constant4             --------------------------
	.section	.nv.constant4,"a",@progbits
	.align	8
	.align		8
.nv.constant4:
        /*0000*/ 	.dword	_$_str
	.align		8
        /*0008*/ 	.dword	_$_str_$_2


//--------------------- .text.triton_poi_fused__native_batch_norm_legit_no_training_mul_sigmoid_0 --------------------------
	.section	.text.triton_poi_fused__native_batch_norm_legit_no_training_mul_sigmoid_0,"ax",@progbits
	.align	128
        .global         triton_poi_fused__native_batch_norm_legit_no_training_mul_sigmoid_0
        .type           triton_poi_fused__native_batch_norm_legit_no_training_mul_sigmoid_0,@function
        .size           triton_poi_fused__native_batch_norm_legit_no_training_mul_sigmoid_0,(.L_x_1 - triton_poi_fused__native_batch_norm_legit_no_training_mul_sigmoid_0)
        .other          triton_poi_fused__native_batch_norm_legit_no_training_mul_sigmoid_0,@"STO_CUDA_ENTRY STV_DEFAULT"
triton_poi_fused__native_batch_norm_legit_no_training_mul_sigmoid_0:
.text.triton_poi_fused__native_batch_norm_legit_no_training_mul_sigmoid_0:
[----:B------:R-:W-:Y:S01]  /*0000*/  LDC R1, c[0x0][0x28] ;  /* 0x00000a00ff017b82 */ /* 0x000fe20000000800 */
[----:B------:R-:W1:Y:S07]  /*0010*/  S2R R0, SR_TID.X ;  /* 0x0000000000007919 */ /* 0x000e6e0000002100 */
[----:B------:R-:W2:Y:S01]  /*0020*/  LDC.64 R6, c[0x0][0x228] ;  /* 0x00008a00ff067b82 */ /* 0x000ea20000000a00 */
[----:B------:R-:W-:Y:S01]  /*0030*/  ULDC.64 UR4, c[0x0][0x208] ;  /* 0x0000820000047ab9 */ /* 0x000fe20000000a00 */
[----:B------:R-:W3:Y:S06]  /*0040*/  S2R R3, SR_CTAID.X ;  /* 0x0000000000037919 */ /* 0x000eec0000002500 */
[----:B------:R-:W4:Y:S08]  /*0050*/  LDC.64 R4, c[0x0][0x220] ;  /* 0x00008800ff047b82 */ /* 0x000f300000000a00 */
[----:B------:R-:W5:Y:S08]  /*0060*/  LDC.64 R8, c[0x0][0x230] ;  /* 0x00008c00ff087b82 */ /* 0x000f700000000a00 */
[----:B------:R-:W5:Y:S01]  /*0070*/  LDC.64 R10, c[0x0][0x238] ;  /* 0x00008e00ff0a7b82 */ /* 0x000f620000000a00 */
[----:B-1----:R-:W-:-:S02]  /*0080*/  LOP3.LUT R0, R0, 0x7f, RZ, 0xc0, !PT ;  /* 0x0000007f00007812 */ /* 0x002fc400078ec0ff */
[----:B---3--:R-:W-:Y:S02]  /*0090*/  SHF.R.S32.HI R2, RZ, 0x18, R3 ;  /* 0x00000018ff027819 */ /* 0x008fe40000011403 */
[----:B------:R-:W-:Y:S02]  /*00a0*/  LEA R0, R3, R0, 0x7 ;  /* 0x0000000003007211 */ /* 0x000fe400078e38ff */
[----:B------:R-:W-:-:S04]  /*00b0*/  SGXT R3, R2, 0x1 ;  /* 0x000000010203781a */ /* 0x000fc80000000200 */
[----:B------:R-:W-:-:S04]  /*00c0*/  LEA.HI R3, R3, R0, RZ, 0xa ;  /* 0x0000000003037211 */ /* 0x000fc800078f50ff */
[----:B------:R-:W-:-:S04]  /*00d0*/  SHF.R.S32.HI R3, RZ, 0xa, R3 ;  /* 0x0000000aff037819 */ /* 0x000fc80000011403 */
[----:B------:R-:W-:-:S04]  /*00e0*/  LEA.HI R2, R3, R3, RZ, 0x2 ;  /* 0x0000000303027211 */ /* 0x000fc800078f10ff */
[----:B------:R-:W-:-:S04]  /*00f0*/  LOP3.LUT R2, R2, 0xfffffffc, RZ, 0xc0, !PT ;  /* 0xfffffffc02027812 */ /* 0x000fc800078ec0ff */
[----:B------:R-:W-:Y:S02]  /*0100*/  IADD3 R13, R3, -R2, RZ ;  /* 0x80000002030d7210 */ /* 0x000fe40007ffe0ff */
[----:B------:R-:W1:Y:S03]  /*0110*/  LDC.64 R2, c[0x0][0x218] ;  /* 0x00008600ff027b82 */ /* 0x000e660000000a00 */
[----:B--2---:R-:W-:-:S06]  /*0120*/  IMAD.WIDE R6, R13, 0x4, R6 ;  /* 0x000000040d067825 */ /* 0x004fcc00078e0206 */
[----:B------:R-:W2:Y:S01]  /*0130*/  LDG.E.EL R6, desc[UR4][R6.64] ;  /* 0x0000000406067981 */ /* 0x000ea2000c2e1900 */
[----:B----4-:R-:W-:-:S04]  /*0140*/  IMAD.WIDE R4, R13, 0x4, R4 ;  /* 0x000000040d047825 */ /* 0x010fc800078e0204 */
[C---:B-----5:R-:W-:Y:S02]  /*0150*/  IMAD.WIDE R8, R13.reuse, 0x4, R8 ;  /* 0x000000040d087825 */ /* 0x060fe400078e0208 */
[----:B------:R3:W4:Y:S02]  /*0160*/  LDG.E.EL R5, desc[UR4][R4.64] ;  /* 0x0000000404057981 */ /* 0x000724000c2e1900 */
[----:B0-----:R-:W-:Y:S02]  /*0170*/  IMAD.WIDE R10, R13, 0x4, R10 ;  /* 0x000000040d0a7825 */ /* 0x001fe400078e020a */
[----:B------:R-:W5:Y:S02]  /*0180*/  LDG.E.EL R8, desc[UR4][R8.64] ;  /* 0x0000000408087981 */ /* 0x000f64000c2e1900 */
[----:B-1----:R-:W-:Y:S02]  /*0190*/  IMAD.WIDE R2, R0, 0x4, R2 ;  /* 0x0000000400027825 */ /* 0x002fe400078e0202 */
[----:B------:R-:W5:Y:S04]  /*01a0*/  LDG.E.EL R11, desc[UR4][R10.64] ;  /* 0x000000040a0b7981 */ /* 0x000f68000c2e1900 */
[----:B------:R-:W4:Y:S01]  /*01b0*/  LDG.E R2, desc[UR4][R2.64] ;  /* 0x0000000402027981 */ /* 0x000f22000c1e1900 */
[----:B------:R-:W-:Y:S01]  /*01c0*/  HFMA2.MMA R12, -RZ, RZ, 1.625, 0 ;  /* 0x3e800000ff0c7435 */ /* 0x000fe200000001ff */
[----:B--2---:R-:W-:-:S04]  /*01d0*/  FADD R6, R6, 0.0010000000474974513054 ;  /* 0x3a83126f06067421 */ /* 0x004fc80000000000 */
[----:B------:R-:W0:Y:S02]  /*01e0*/  MUFU.SQRT R7, R6 ;  /* 0x0000000600077308 */ /* 0x000e240000002000 */
[C---:B0-----:R-:W-:Y:S02]  /*01f0*/  FSETP.GT.AND P0, PT, R7.reuse, 8.50705917302346158658e+37, PT ;  /* 0x7e8000000700780b */ /* 0x041fe40003f04000 */
[----:B------:R-:W-:-:S11]  /*0200*/  FSETP.GEU.AND P1, PT, R7, 1.175494350822287508e-38, PT ;  /* 0x008000000700780b */ /* 0x000fd60003f2e000 */
[----:B------:R-:W-:-:S04]  /*0210*/  @P0 FMUL R7, R7, 0.25 ;  /* 0x3e80000007070820 */ /* 0x000fc80000400000 */
[----:B------:R-:W-:-:S06]  /*0220*/  @!P1 FMUL R7, R7, 16777216 ;  /* 0x4b80000007079820 */ /* 0x000fcc0000400000 */
[----:B------:R-:W0:Y:S01]  /*0230*/  MUFU.RCP R7, R7 ;  /* 0x0000000700077308 */ /* 0x000e220000001000 */
[----:B---3--:R-:W-:Y:S01]  /*0240*/  FSEL R4, R12, 1, P0 ;  /* 0x3f8000000c047808 */ /* 0x008fe20000000000 */
[----:B----4-:R-:W-:-:S04]  /*0250*/  FADD R2, R2, -R5 ;  /* 0x8000000502027221 */ /* 0x010fc80000000000 */
[----:B------:R-:W-:-:S04]  /*0260*/  @!P1 FMUL R4, R4, 16777216 ;  /* 0x4b80000004049820 */ /* 0x000fc80000400000 */
[----:B0-----:R-:W-:-:S04]  /*0270*/  FMUL R3, R7, R4 ;  /* 0x0000000407037220 */ /* 0x001fc80000400000 */
[----:B------:R-:W-:-:S04]  /*0280*/  FMUL R2, R2, R3 ;  /* 0x0000000302027220 */ /* 0x000fc80000400000 */
[----:B-----5:R-:W-:-:S04]  /*0290*/  FFMA R8, R8, R2, R11 ;  /* 0x0000000208087223 */ /* 0x020fc8000000000b */
[----:B------:R-:W-:-:S04]  /*02a0*/  FADD R2, RZ, -R8 ;  /* 0x80000008ff027221 */ /* 0x000fc80000000000 */
[----:B------:R-:W-:-:S05]  /*02b0*/  FMUL R4, R2, 1.4426950216293334961 ;  /* 0x3fb8aa3b02047820 */ /* 0x000fca0000400000 */
[----:B------:R-:W-:-:S13]  /*02c0*/  FSETP.GEU.AND P0, PT, R4, -126, PT ;  /* 0xc2fc00000400780b */ /* 0x000fda0003f0e000 */
[----:B------:R-:W-:-:S04]  /*02d0*/  @!P0 FMUL R4, R4, 0.5 ;  /* 0x3f00000004048820 */ /* 0x000fc80000400000 */
[----:B------:R-:W0:Y:S02]  /*02e0*/  MUFU.EX2 R2, R4 ;  /* 0x0000000400027308 */ /* 0x000e240000000800 */
[----:B0-----:R-:W-:-:S04]  /*02f0*/  @!P0 FMUL R2, R2, R2 ;  /* 0x0000000202028220 */ /* 0x001fc80000400000 */
[----:B------:R-:W-:Y:S02]  /*0300*/  FADD R5, R2, 1 ;  /* 0x3f80000002057421 */ /* 0x000fe40000000000 */
[----:B------:R-:W0:Y:S03]  /*0310*/  LDC.64 R2, c[0x0][0x210] ;  /* 0x00008400ff027b82 */ /* 0x000e260000000a00 */
[----:B------:R-:W-:-:S13]  /*0320*/  FSETP.GT.AND P0, PT, R5, 8.50705917302346158658e+37, PT ;  /* 0x7e8000000500780b */ /* 0x000fda0003f04000 */
[----:B------:R-:W-:-:S06]  /*0330*/  @P0 FMUL R5, R5, 0.25 ;  /* 0x3e80000005050820 */ /* 0x000fcc0000400000 */
[----:B------:R-:W1:Y:S01]  /*0340*/  MUFU.RCP R5, R5 ;  /* 0x0000000500057308 */ /* 0x000e620000001000 */
[----:B------:R-:W-:Y:S01]  /*0350*/  FSEL R6, R12, 1, P0 ;  /* 0x3f8000000c067808 */ /* 0x000fe20000000000 */
[----:B0-----:R-:W-:-:S04]  /*0360*/  IMAD.WIDE R2, R0, 0x4, R2 ;  /* 0x0000000400027825 */ /* 0x001fc800078e0202 */
[----:B-1----:R-:W-:-:S04]  /*0370*/  FMUL R7, R5, R6 ;  /* 0x0000000605077220 */ /* 0x002fc80000400000 */
[----:B------:R-:W-:-:S05]  /*0380*/  FMUL R7, R8, R7 ;  /* 0x0000000708077220 */ /* 0x000fca0000400000 */
[----:B------:R-:W-:Y:S01]  /*0390*/  STG.E desc[UR4][R2.64], R7 ;  /* 0x0000000702007986 */ /* 0x000fe2000c101904 */
[----:B------:R-:W-:Y:S05]  /*03a0*/  EXIT ;  /* 0x000000000000794d */ /* 0x000fea0003800000 */
.L_x_0:
[----:B------:R-:W-:-:S00]  /*03b0*/  BRA `(.L_x_0) ;  /* 0xfffffffc00fc7947 */ /* 0x000fc0000383ffff */
[----:B------:R-:W-:-:S00]  /*03c0*/  NOP ;  /* 0x0000000000007918 */ /* 0x000fc00000000000 */
        /* <DEDUP_REMOVED lines=11> */
.L_x_1:


//--------------------- .nv.global.init           --------------------------
	.section	.nv.global.init,"aw",@progbits
.nv.global.init:
	.type		_$_str,@object
	.size		_$_str,(_$_str_$_2 - _$_str)
_$_str:
        /*0000*/ 	.byte	0x5f, 0x5f, 0x43, 0x55, 0x44, 0x41, 0x5f, 0x46, 0x54, 0x5a, 0x00
	.type		_$_str_$_2,@object
	.size		_$_str_$_2,(.L_1 - _$_str_$_2)
_$_str_$_2:
        /*000b*/ 	.byte	0x5f, 0x5f, 0x43, 0x55, 0x44, 0x41, 0x5f, 0x50, 0x52, 0x45, 0x43, 0x5f, 0x53, 0x51, 0x52, 0x54
        /*001b*/ 	.byte	0x00
.L_1:


//--------------------- .nv.constant0.triton_poi_fused__native_batch_norm_legit_no_training_mul_sigmoid_0 --------------------------
	.section	.nv.constant0.triton_poi_fused__native_batch_norm_legit_no_training_mul_sigmoid_0,"a",@progbits
	.sectionflags	@""
	.align	4
.nv.constant0.triton_poi_fused__native_batch_norm_legit_no_training_mul_sigmoid_0:
	.zero		580
